//
// Generated by NVIDIA NVVM Compiler
//
// Compiler Build ID: CL-36424714
// Cuda compilation tools, release 13.0, V13.0.88
// Based on NVVM 20.0.0
//

.version 9.0
.target sm_100
.address_size 64

	// .globl	_Z8jacobi2dPfS_S_ii

.visible .entry _Z8jacobi2dPfS_S_ii(
	.param .u64 .ptr .align 1 _Z8jacobi2dPfS_S_ii_param_0,
	.param .u64 .ptr .align 1 _Z8jacobi2dPfS_S_ii_param_1,
	.param .u64 .ptr .align 1 _Z8jacobi2dPfS_S_ii_param_2,
	.param .u32 _Z8jacobi2dPfS_S_ii_param_3,
	.param .u32 _Z8jacobi2dPfS_S_ii_param_4
)
{
	.reg .pred 	%p<8>;
	.reg .b32 	%r<25>;
	.reg .b32 	%f<10>;
	.reg .b64 	%rd<19>;

	ld.param.u64 	%rd1, [_Z8jacobi2dPfS_S_ii_param_0];
	ld.param.u64 	%rd2, [_Z8jacobi2dPfS_S_ii_param_1];
	ld.param.u64 	%rd3, [_Z8jacobi2dPfS_S_ii_param_2];
	ld.param.u32 	%r4, [_Z8jacobi2dPfS_S_ii_param_3];
	ld.param.u32 	%r5, [_Z8jacobi2dPfS_S_ii_param_4];
	mov.u32 	%r7, %tid.x;
	mov.u32 	%r8, %ntid.x;
	mov.u32 	%r9, %ctaid.x;
	mad.lo.s32 	%r10, %r8, %r9, %r7;
	mov.u32 	%r11, %tid.y;
	mov.u32 	%r12, %ntid.y;
	mov.u32 	%r13, %ctaid.y;
	mad.lo.s32 	%r14, %r12, %r13, %r11;
	setp.lt.s32 	%p1, %r10, 1;
	add.s32 	%r15, %r5, -1;
	setp.ge.s32 	%p2, %r10, %r15;
	or.pred  	%p3, %p1, %p2;
	setp.eq.s32 	%p4, %r14, 0;
	or.pred  	%p5, %p4, %p3;
	add.s32 	%r16, %r4, -1;
	setp.ge.s32 	%p6, %r14, %r16;
	or.pred  	%p7, %p5, %p6;
	@%p7 bra 	$L__BB0_2;
	cvta.to.global.u64 	%rd4, %rd1;
	cvta.to.global.u64 	%rd5, %rd3;
	cvta.to.global.u64 	%rd6, %rd2;
	add.s32 	%r17, %r10, -1;
	mul.lo.s32 	%r18, %r4, %r17;
	add.s32 	%r19, %r18, %r14;
	mul.wide.s32 	%rd7, %r19, 4;
	add.s64 	%rd8, %rd4, %rd7;
	ld.global.f32 	%f1, [%rd8];
	shl.b32 	%r20, %r4, 1;
	add.s32 	%r21, %r18, %r20;
	add.s32 	%r22, %r21, %r14;
	mul.wide.s32 	%rd9, %r22, 4;
	add.s64 	%rd10, %rd4, %rd9;
	ld.global.f32 	%f2, [%rd10];
	add.f32 	%f3, %f1, %f2;
	sub.s32 	%r23, %r21, %r4;
	cvt.s64.s32 	%rd11, %r23;
	cvt.u64.u32 	%rd12, %r14;
	add.s64 	%rd13, %rd12, %rd11;
	shl.b64 	%rd14, %rd13, 2;
	add.s64 	%rd15, %rd4, %rd14;
	ld.global.f32 	%f4, [%rd15+-4];
	add.f32 	%f5, %f3, %f4;
	ld.global.f32 	%f6, [%rd15+4];
	add.f32 	%f7, %f5, %f6;
	add.s32 	%r24, %r19, %r4;
	mul.wide.s32 	%rd16, %r24, 4;
	add.s64 	%rd17, %rd5, %rd16;
	ld.global.f32 	%f8, [%rd17];
	sub.f32 	%f9, %f7, %f8;
	add.s64 	%rd18, %rd6, %rd16;
	st.global.f32 	[%rd18], %f9;
$L__BB0_2:
	ret;

}


// ===== COMPILED SASS (sm_100) =====

	.target	sm_100

	.elftype	@"ET_EXEC"


//--------------------- .note.nv.tkinfo           --------------------------
	.section	.note.nv.tkinfo,"",@"SHT_NOTE"
	.sectionflags	@"SHF_NOTE_NV_TKINFO"
	.tkinfo
        /*0018*/ 	.word	0x00000002
        /*0030*/ 	.string	""
        /*0030*/ 	.string	"ptxas"
        /*0030*/ 	.string	"Cuda compilation tools, release 13.0, V13.0.88"
        /*0030*/ 	.string	"Build cuda_13.0.r13.0/compiler.36424714_0"
        /*0030*/ 	.string	"-arch sm_100 -m 64 "



//--------------------- .note.nv.cuinfo           --------------------------
	.section	.note.nv.cuinfo,"",@"SHT_NOTE"
	.sectionflags	@"SHF_NOTE_NV_CUINFO"
        /*0018*/ 	.short	0x0002
        /*001a*/ 	.short	0x0064
        /*001c*/ 	.short	0x0082
	.zero		2


//--------------------- .nv.info                  --------------------------
	.section	.nv.info,"",@"SHT_CUDA_INFO"
	.align	4


	//----- nvinfo : EIATTR_REGCOUNT
	.align		4
        /*0000*/ 	.byte	0x04, 0x2f
        /*0002*/ 	.short	(.L_1 - .L_0)
	.align		4
.L_0:
        /*0004*/ 	.word	index@(_Z8jacobi2dPfS_S_ii)
        /*0008*/ 	.word	0x00000014


	//----- nvinfo : EIATTR_FRAME_SIZE
	.align		4
.L_1:
        /*000c*/ 	.byte	0x04, 0x11
        /*000e*/ 	.short	(.L_3 - .L_2)
	.align		4
.L_2:
        /*0010*/ 	.word	index@(_Z8jacobi2dPfS_S_ii)
        /*0014*/ 	.word	0x00000000


	//----- nvinfo : EIATTR_MIN_STACK_SIZE
	.align		4
.L_3:
        /*0018*/ 	.byte	0x04, 0x12
        /*001a*/ 	.short	(.L_5 - .L_4)
	.align		4
.L_4:
        /*001c*/ 	.word	index@(_Z8jacobi2dPfS_S_ii)
        /*0020*/ 	.word	0x00000000
.L_5:


//--------------------- .nv.compat                --------------------------
	.section	.nv.compat,"",@"SHT_CUDA_COMPAT_INFO"
	.align	4
        /*0000*/ 	.byte	0x02, 0x09, 0x00, 0x00, 0x02, 0x02, 0x01, 0x00, 0x02, 0x05, 0x05, 0x00, 0x03, 0x07, 0x01, 0x01
        /*0010*/ 	.byte	0x02, 0x03, 0x00, 0x00, 0x02, 0x06, 0x01, 0x00, 0x04, 0x0b, 0x08, 0x00, 0x09, 0x00, 0x00, 0x00
        /*0020*/ 	.byte	0x00, 0x00, 0x00, 0x00


//--------------------- .nv.info._Z8jacobi2dPfS_S_ii --------------------------
	.section	.nv.info._Z8jacobi2dPfS_S_ii,"",@"SHT_CUDA_INFO"
	.sectionflags	@""
	.align	4


	//----- nvinfo : EIATTR_CUDA_API_VERSION
	.align		4
        /*0000*/ 	.byte	0x04, 0x37
        /*0002*/ 	.short	(.L_7 - .L_6)
.L_6:
        /*0004*/ 	.word	0x00000082


	//----- nvinfo : EIATTR_KPARAM_INFO
	.align		4
.L_7:
        /*0008*/ 	.byte	0x04, 0x17
        /*000a*/ 	.short	(.L_9 - .L_8)
.L_8:
        /*000c*/ 	.word	0x00000000
        /*0010*/ 	.short	0x0004
        /*0012*/ 	.short	0x001c
        /*0014*/ 	.byte	0x00, 0xf0, 0x11, 0x00


	//----- nvinfo : EIATTR_KPARAM_INFO
	.align		4
.L_9:
        /*0018*/ 	.byte	0x04, 0x17
        /*001a*/ 	.short	(.L_11 - .L_10)
.L_10:
        /*001c*/ 	.word	0x00000000
        /*0020*/ 	.short	0x0003
        /*0022*/ 	.short	0x0018
        /*0024*/ 	.byte	0x00, 0xf0, 0x11, 0x00


	//----- nvinfo : EIATTR_KPARAM_INFO
	.align		4
.L_11:
        /*0028*/ 	.byte	0x04, 0x17
        /*002a*/ 	.short	(.L_13 - .L_12)
.L_12:
        /*002c*/ 	.word	0x00000000
        /*0030*/ 	.short	0x0002
        /*0032*/ 	.short	0x0010
        /*0034*/ 	.byte	0x00, 0xf5, 0x21, 0x00


	//----- nvinfo : EIATTR_KPARAM_INFO
	.align		4
.L_13:
        /*0038*/ 	.byte	0x04, 0x17
        /*003a*/ 	.short	(.L_15 - .L_14)
.L_14:
        /*003c*/ 	.word	0x00000000
        /*0040*/ 	.short	0x0001
        /*0042*/ 	.short	0x0008
        /*0044*/ 	.byte	0x00, 0xf5, 0x21, 0x00


	//----- nvinfo : EIATTR_KPARAM_INFO
	.align		4
.L_15:
        /*0048*/ 	.byte	0x04, 0x17
        /*004a*/ 	.short	(.L_17 - .L_16)
.L_16:
        /*004c*/ 	.word	0x00000000
        /*0050*/ 	.short	0x0000
        /*0052*/ 	.short	0x0000
        /*0054*/ 	.byte	0x00, 0xf5, 0x21, 0x00


	//----- nvinfo : EIATTR_SPARSE_MMA_MASK
	.align		4
.L_17:
        /*0058*/ 	.byte	0x03, 0x50
        /*005a*/ 	.short	0x0000


	//----- nvinfo : EIATTR_MAXREG_COUNT
	.align		4
        /*005c*/ 	.byte	0x03, 0x1b
        /*005e*/ 	.short	0x00ff


	//----- nvinfo : EIATTR_MERCURY_ISA_VERSION
	.align		4
        /*0060*/ 	.byte	0x03, 0x5f
        /*0062*/ 	.short	0x0101


	//----- nvinfo : EIATTR_VRC_CTA_INIT_COUNT
	.align		4
        /*0064*/ 	.byte	0x02, 0x4a
	.zero		1
	.zero		1


	//----- nvinfo : EIATTR_EXIT_INSTR_OFFSETS
	.align		4
        /*0068*/ 	.byte	0x04, 0x1c
        /*006a*/ 	.short	(.L_19 - .L_18)


	//   ....[0]....
.L_18:
        /*006c*/ 	.word	0x00000100


	//   ....[1]....
        /*0070*/ 	.word	0x000002f0


	//----- nvinfo : EIATTR_CBANK_PARAM_SIZE
	.align		4
.L_19:
        /*0074*/ 	.byte	0x03, 0x19
        /*0076*/ 	.short	0x0020


	//----- nvinfo : EIATTR_PARAM_CBANK
	.align		4
        /*0078*/ 	.byte	0x04, 0x0a
        /*007a*/ 	.short	(.L_21 - .L_20)
	.align		4
.L_20:
        /*007c*/ 	.word	index@(.nv.constant0._Z8jacobi2dPfS_S_ii)
        /*0080*/ 	.short	0x0380
        /*0082*/ 	.short	0x0020


	//----- nvinfo : EIATTR_SW_WAR
	.align		4
.L_21:
        /*0084*/ 	.byte	0x04, 0x36
        /*0086*/ 	.short	(.L_23 - .L_22)
.L_22:
        /*0088*/ 	.word	0x00000008
.L_23:


//--------------------- .nv.callgraph             --------------------------
	.section	.nv.callgraph,"",@"SHT_CUDA_CALLGRAPH"
	.align	4
	.sectionentsize	8
	.align		4
        /*0000*/ 	.word	0x00000000
	.align		4
        /*0004*/ 	.word	0xffffffff
	.align		4
        /*0008*/ 	.word	0x00000000
	.align		4
        /*000c*/ 	.word	0xfffffffe
	.align		4
        /*0010*/ 	.word	0x00000000
	.align		4
        /*0014*/ 	.word	0xfffffffd
	.align		4
        /*0018*/ 	.word	0x00000000
	.align		4
        /*001c*/ 	.word	0xfffffffc


//--------------------- .text._Z8jacobi2dPfS_S_ii --------------------------
	.section	.text._Z8jacobi2dPfS_S_ii,"ax",@progbits
	.align	128
        .global         _Z8jacobi2dPfS_S_ii
        .type           _Z8jacobi2dPfS_S_ii,@function
        .size           _Z8jacobi2dPfS_S_ii,(.L_x_1 - _Z8jacobi2dPfS_S_ii)
        .other          _Z8jacobi2dPfS_S_ii,@"STO_CUDA_ENTRY STV_DEFAULT"
_Z8jacobi2dPfS_S_ii:
.text._Z8jacobi2dPfS_S_ii:
[----:B------:R-:W-:Y:S01]  /*0000*/  LDC R1, c[0x0][0x37c] ;  /* 0x0000df00ff017b82 */ /* 0x000fe20000000800 */
[----:B------:R-:W0:Y:S07]  /*0010*/  S2R R0, SR_TID.X ;  /* 0x0000000000007919 */ /* 0x000e2e0000002100 */
[----:B------:R-:W1:Y:S01]  /*0020*/  LDC.64 R2, c[0x0][0x398] ;  /* 0x0000e600ff027b82 */ /* 0x000e620000000a00 */
[----:B------:R-:W0:Y:S01]  /*0030*/  LDCU UR4, c[0x0][0x360] ;  /* 0x00006c00ff0477ac */ /* 0x000e220008000800 */
[----:B------:R-:W0:Y:S01]  /*0040*/  S2R R5, SR_CTAID.X ;  /* 0x0000000000057919 */ /* 0x000e220000002500 */
[----:B------:R-:W2:Y:S01]  /*0050*/  LDCU UR5, c[0x0][0x364] ;  /* 0x00006c80ff0577ac */ /* 0x000ea20008000800 */
[----:B------:R-:W2:Y:S01]  /*0060*/  S2R R4, SR_TID.Y ;  /* 0x0000000000047919 */ /* 0x000ea20000002200 */
[----:B------:R-:W2:Y:S01]  /*0070*/  S2R R7, SR_CTAID.Y ;  /* 0x0000000000077919 */ /* 0x000ea20000002600 */
[----:B-1----:R-:W-:Y:S01]  /*0080*/  IADD3 R3, PT, PT, R3, -0x1, RZ ;  /* 0xffffffff03037810 */ /* 0x002fe20007ffe0ff */
[----:B0-----:R-:W-:-:S05]  /*0090*/  IMAD R0, R5, UR4, R0 ;  /* 0x0000000405007c24 */ /* 0x001fca000f8e0200 */
[----:B------:R-:W-:Y:S01]  /*00a0*/  ISETP.GE.AND P0, PT, R0, R3, PT ;  /* 0x000000030000720c */ /* 0x000fe20003f06270 */
[----:B--2---:R-:W-:-:S03]  /*00b0*/  IMAD R3, R7, UR5, R4 ;  /* 0x0000000507037c24 */ /* 0x004fc6000f8e0204 */
[----:B------:R-:W-:Y:S02]  /*00c0*/  ISETP.LT.OR P0, PT, R0, 0x1, P0 ;  /* 0x000000010000780c */ /* 0x000fe40000701670 */
[----:B------:R-:W-:Y:S02]  /*00d0*/  IADD3 R4, PT, PT, R2, -0x1, RZ ;  /* 0xffffffff02047810 */ /* 0x000fe40007ffe0ff */
[----:B------:R-:W-:-:S04]  /*00e0*/  ISETP.EQ.OR P0, PT, R3, RZ, P0 ;  /* 0x000000ff0300720c */ /* 0x000fc80000702670 */
[----:B------:R-:W-:-:S13]  /*00f0*/  ISETP.GE.OR P0, PT, R3, R4, P0 ;  /* 0x000000040300720c */ /* 0x000fda0000706670 */
[----:B------:R-:W-:Y:S05]  /*0100*/  @P0 EXIT ;  /* 0x000000000000094d */ /* 0x000fea0003800000 */
[----:B------:R-:W0:Y:S01]  /*0110*/  LDC.64 R6, c[0x0][0x380] ;  /* 0x0000e000ff067b82 */ /* 0x000e220000000a00 */
[----:B------:R-:W-:Y:S01]  /*0120*/  IADD3 R5, PT, PT, R0, -0x1, RZ ;  /* 0xffffffff00057810 */ /* 0x000fe20007ffe0ff */
[----:B------:R-:W1:Y:S04]  /*0130*/  LDCU.64 UR6, c[0x0][0x380] ;  /* 0x00007000ff0677ac */ /* 0x000e680008000a00 */
[----:B------:R-:W-:Y:S01]  /*0140*/  IMAD R0, R5, R2, RZ ;  /* 0x0000000205007224 */ /* 0x000fe200078e02ff */
[----:B------:R-:W2:Y:S01]  /*0150*/  LDCU.64 UR4, c[0x0][0x358] ;  /* 0x00006b00ff0477ac */ /* 0x000ea20008000a00 */
[----:B------:R-:W3:Y:S02]  /*0160*/  LDC.64 R4, c[0x0][0x390] ;  /* 0x0000e400ff047b82 */ /* 0x000ee40000000a00 */
[----:B------:R-:W-:-:S02]  /*0170*/  IMAD R8, R2, 0x2, R0 ;  /* 0x0000000202087824 */ /* 0x000fc400078e0200 */
[----:B------:R-:W-:-:S03]  /*0180*/  IMAD.IADD R13, R3, 0x1, R0 ;  /* 0x00000001030d7824 */ /* 0x000fc600078e0200 */
[----:B------:R-:W-:-:S04]  /*0190*/  IADD3 R12, PT, PT, R8, -R2, RZ ;  /* 0x80000002080c7210 */ /* 0x000fc80007ffe0ff */
[C---:B------:R-:W-:Y:S02]  /*01a0*/  IADD3 R0, P0, PT, R3.reuse, R12, RZ ;  /* 0x0000000c03007210 */ /* 0x040fe40007f1e0ff */
[----:B------:R-:W-:Y:S02]  /*01b0*/  IADD3 R3, PT, PT, R3, R8, RZ ;  /* 0x0000000803037210 */ /* 0x000fe40007ffe0ff */
[----:B------:R-:W-:Y:S01]  /*01c0*/  LEA.HI.X.SX32 R9, R12, RZ, 0x1, P0 ;  /* 0x000000ff0c097211 */ /* 0x000fe200000f0eff */
[----:B0-----:R-:W-:Y:S01]  /*01d0*/  IMAD.WIDE R10, R13, 0x4, R6 ;  /* 0x000000040d0a7825 */ /* 0x001fe200078e0206 */
[----:B-1----:R-:W-:-:S03]  /*01e0*/  LEA R8, P0, R0, UR6, 0x2 ;  /* 0x0000000600087c11 */ /* 0x002fc6000f8010ff */
[----:B------:R-:W-:Y:S01]  /*01f0*/  IMAD.WIDE R6, R3, 0x4, R6 ;  /* 0x0000000403067825 */ /* 0x000fe200078e0206 */
[----:B------:R-:W-:Y:S01]  /*0200*/  LEA.HI.X R9, R0, UR7, R9, 0x2, P0 ;  /* 0x0000000700097c11 */ /* 0x000fe200080f1409 */
[----:B--2---:R-:W2:Y:S01]  /*0210*/  LDG.E R10, desc[UR4][R10.64] ;  /* 0x000000040a0a7981 */ /* 0x004ea2000c1e1900 */
[----:B------:R-:W-:Y:S02]  /*0220*/  IADD3 R17, PT, PT, R13, R2, RZ ;  /* 0x000000020d117210 */ /* 0x000fe40007ffe0ff */
[----:B------:R-:W0:Y:S01]  /*0230*/  LDC.64 R2, c[0x0][0x388] ;  /* 0x0000e200ff027b82 */ /* 0x000e220000000a00 */
[----:B------:R-:W2:Y:S02]  /*0240*/  LDG.E R7, desc[UR4][R6.64] ;  /* 0x0000000406077981 */ /* 0x000ea4000c1e1900 */
[C---:B---3--:R-:W-:Y:S02]  /*0250*/  IMAD.WIDE R4, R17.reuse, 0x4, R4 ;  /* 0x0000000411047825 */ /* 0x048fe400078e0204 */
[----:B------:R-:W3:Y:S04]  /*0260*/  LDG.E R13, desc[UR4][R8.64+-0x4] ;  /* 0xfffffc04080d7981 */ /* 0x000ee8000c1e1900 */
[----:B------:R-:W4:Y:S04]  /*0270*/  LDG.E R15, desc[UR4][R8.64+0x4] ;  /* 0x00000404080f7981 */ /* 0x000f28000c1e1900 */
[----:B------:R-:W5:Y:S01]  /*0280*/  LDG.E R5, desc[UR4][R4.64] ;  /* 0x0000000404057981 */ /* 0x000f62000c1e1900 */
[----:B0-----:R-:W-:-:S04]  /*0290*/  IMAD.WIDE R2, R17, 0x4, R2 ;  /* 0x0000000411027825 */ /* 0x001fc800078e0202 */
[----:B--2---:R-:W-:-:S04]  /*02a0*/  FADD R0, R10, R7 ;  /* 0x000000070a007221 */ /* 0x004fc80000000000 */
[----:B---3--:R-:W-:-:S04]  /*02b0*/  FADD R0, R0, R13 ;  /* 0x0000000d00007221 */ /* 0x008fc80000000000 */
[----:B----4-:R-:W-:-:S04]  /*02c0*/  FADD R0, R0, R15 ;  /* 0x0000000f00007221 */ /* 0x010fc80000000000 */
[----:B-----5:R-:W-:-:S05]  /*02d0*/  FADD R7, R0, -R5 ;  /* 0x8000000500077221 */ /* 0x020fca0000000000 */
[----:B------:R-:W-:Y:S01]  /*02e0*/  STG.E desc[UR4][R2.64], R7 ;  /* 0x0000000702007986 */ /* 0x000fe2000c101904 */
[----:B------:R-:W-:Y:S05]  /*02f0*/  EXIT ;  /* 0x000000000000794d */ /* 0x000fea0003800000 */
.L_x_0:
[----:B------:R-:W-:-:S00]  /*0300*/  BRA `(.L_x_0) ;  /* 0xfffffffc00fc7947 */ /* 0x000fc0000383ffff */
[----:B------:R-:W-:-:S00]  /*0310*/  NOP ;  /* 0x0000000000007918 */ /* 0x000fc00000000000 */
        /* <DEDUP_REMOVED lines=14> */
.L_x_1:


//--------------------- .nv.shared.reserved.0     --------------------------
	.section	.nv.shared.reserved.0,"aw",@nobits
	.weak		__nv_reservedSMEM_offset_0_alias
	.size		__nv_reservedSMEM_offset_0_alias, 0, 64
	.other		__nv_reservedSMEM_offset_0_alias,@"STO_CUDA_RESERVED_SHARED STV_DEFAULT"
__nv_reservedSMEM_offset_0_alias:
	.zero		0
	.zero		64


//--------------------- .nv.constant0._Z8jacobi2dPfS_S_ii --------------------------
	.section	.nv.constant0._Z8jacobi2dPfS_S_ii,"a",@progbits
	.sectionflags	@""
	.align	4
.nv.constant0._Z8jacobi2dPfS_S_ii:
	.zero		928


//--------------------- SYMBOLS --------------------------

	.type		.nv.reservedSmem.offset0,@object
	.size		.nv.reservedSmem.offset0,0x4
